//
// Generated by NVIDIA NVVM Compiler
//
// Compiler Build ID: CL-36424714
// Cuda compilation tools, release 13.0, V13.0.88
// Based on NVVM 20.0.0
//

.version 9.0
.target sm_100
.address_size 64

	// .globl	_Z22softshrink_kernel_fp16PK6__halfPS_if

.visible .entry _Z22softshrink_kernel_fp16PK6__halfPS_if(
	.param .u64 .ptr .align 1 _Z22softshrink_kernel_fp16PK6__halfPS_if_param_0,
	.param .u64 .ptr .align 1 _Z22softshrink_kernel_fp16PK6__halfPS_if_param_1,
	.param .u32 _Z22softshrink_kernel_fp16PK6__halfPS_if_param_2,
	.param .f32 _Z22softshrink_kernel_fp16PK6__halfPS_if_param_3
)
{
	.reg .pred 	%p<12>;
	.reg .b16 	%rs<46>;
	.reg .b32 	%r<67>;
	.reg .b32 	%f<8>;
	.reg .b64 	%rd<18>;

	ld.param.u64 	%rd3, [_Z22softshrink_kernel_fp16PK6__halfPS_if_param_0];
	ld.param.u64 	%rd4, [_Z22softshrink_kernel_fp16PK6__halfPS_if_param_1];
	ld.param.u32 	%r13, [_Z22softshrink_kernel_fp16PK6__halfPS_if_param_2];
	ld.param.f32 	%f1, [_Z22softshrink_kernel_fp16PK6__halfPS_if_param_3];
	cvta.to.global.u64 	%rd1, %rd4;
	cvta.to.global.u64 	%rd2, %rd3;
	// begin inline asm
	{  cvt.rn.f16.f32 %rs14, %f1;}

	// end inline asm
	// begin inline asm
	{  mov.b32 %r14, {%rs14,%rs14};}

	// end inline asm
	mov.f32 	%f3, 0f00000000;
	// begin inline asm
	{.reg .f16 low;
  cvt.rn.f16.f32 low, %f3;
  mov.b32 %r15, {low,low};}

	// end inline asm
	mov.u32 	%r16, %ctaid.x;
	mov.u32 	%r17, %ntid.x;
	mov.u32 	%r18, %tid.x;
	mad.lo.s32 	%r66, %r16, %r17, %r18;
	mov.u32 	%r19, %nctaid.x;
	mul.lo.s32 	%r4, %r17, %r19;
	or.b64  	%rd5, %rd4, %rd3;
	and.b64  	%rd6, %rd5, 15;
	setp.ne.s64 	%p1, %rd6, 0;
	@%p1 bra 	$L__BB0_10;
	shr.s32 	%r20, %r13, 31;
	shr.u32 	%r21, %r20, 29;
	add.s32 	%r22, %r13, %r21;
	shr.s32 	%r5, %r22, 3;
	setp.ge.s32 	%p6, %r66, %r5;
	@%p6 bra 	$L__BB0_4;
	mov.u32 	%r64, %r66;
$L__BB0_3:
	mul.wide.s32 	%rd11, %r64, 16;
	add.s64 	%rd12, %rd2, %rd11;
	ld.global.v4.u32 	{%r24, %r32, %r40, %r48}, [%rd12];
	// begin inline asm
	{abs.f16x2 %r23,%r24;
}
	// end inline asm
	// begin inline asm
	{sub.f16x2 %r25,%r23,%r14;
}
	// end inline asm
	// begin inline asm
	{max.f16x2 %r28,%r25,%r15;
}
	// end inline asm
	and.b32  	%r55, %r24, -2147450880;
	or.b32  	%r56, %r28, %r55;
	// begin inline asm
	{abs.f16x2 %r31,%r32;
}
	// end inline asm
	// begin inline asm
	{sub.f16x2 %r33,%r31,%r14;
}
	// end inline asm
	// begin inline asm
	{max.f16x2 %r36,%r33,%r15;
}
	// end inline asm
	and.b32  	%r57, %r32, -2147450880;
	or.b32  	%r58, %r36, %r57;
	// begin inline asm
	{abs.f16x2 %r39,%r40;
}
	// end inline asm
	// begin inline asm
	{sub.f16x2 %r41,%r39,%r14;
}
	// end inline asm
	// begin inline asm
	{max.f16x2 %r44,%r41,%r15;
}
	// end inline asm
	and.b32  	%r59, %r40, -2147450880;
	or.b32  	%r60, %r44, %r59;
	// begin inline asm
	{abs.f16x2 %r47,%r48;
}
	// end inline asm
	// begin inline asm
	{sub.f16x2 %r49,%r47,%r14;
}
	// end inline asm
	// begin inline asm
	{max.f16x2 %r52,%r49,%r15;
}
	// end inline asm
	and.b32  	%r61, %r48, -2147450880;
	or.b32  	%r62, %r52, %r61;
	add.s64 	%rd13, %rd1, %rd11;
	st.global.v4.u32 	[%rd13], {%r56, %r58, %r60, %r62};
	add.s32 	%r64, %r64, %r4;
	setp.lt.s32 	%p7, %r64, %r5;
	@%p7 bra 	$L__BB0_3;
$L__BB0_4:
	shl.b32 	%r63, %r5, 3;
	neg.f32 	%f6, %f1;
	// begin inline asm
	{  cvt.rn.f16.f32 %rs30, %f6;}

	// end inline asm
	mov.f32 	%f7, 0f00000000;
	// begin inline asm
	{  cvt.rn.f16.f32 %rs31, %f7;}

	// end inline asm
	add.s32 	%r65, %r63, %r66;
	setp.ge.s32 	%p8, %r65, %r13;
	@%p8 bra 	$L__BB0_16;
$L__BB0_5:
	mul.wide.s32 	%rd14, %r65, 2;
	add.s64 	%rd15, %rd2, %rd14;
	ld.global.u16 	%rs4, [%rd15];
	// begin inline asm
	{ .reg .pred __$temp3;
  setp.gt.f16  __$temp3, %rs4, %rs14;
  selp.u16 %rs32, 1, 0, __$temp3;}
	// end inline asm
	setp.eq.s16 	%p9, %rs32, 0;
	@%p9 bra 	$L__BB0_7;
	// begin inline asm
	{sub.f16 %rs44,%rs4,%rs14;
}
	// end inline asm
	bra.uni 	$L__BB0_9;
$L__BB0_7:
	// begin inline asm
	{ .reg .pred __$temp3;
  setp.lt.f16  __$temp3, %rs4, %rs30;
  selp.u16 %rs38, 1, 0, __$temp3;}
	// end inline asm
	setp.eq.s16 	%p10, %rs38, 0;
	mov.u16 	%rs44, %rs31;
	@%p10 bra 	$L__BB0_9;
	// begin inline asm
	{add.f16 %rs44,%rs4,%rs14;
}
	// end inline asm
$L__BB0_9:
	add.s64 	%rd17, %rd1, %rd14;
	st.global.u16 	[%rd17], %rs44;
	add.s32 	%r65, %r65, %r4;
	setp.lt.s32 	%p11, %r65, %r13;
	@%p11 bra 	$L__BB0_5;
	bra.uni 	$L__BB0_16;
$L__BB0_10:
	neg.f32 	%f4, %f1;
	// begin inline asm
	{  cvt.rn.f16.f32 %rs16, %f4;}

	// end inline asm
	mov.f32 	%f5, 0f00000000;
	// begin inline asm
	{  cvt.rn.f16.f32 %rs17, %f5;}

	// end inline asm
	setp.ge.s32 	%p2, %r66, %r13;
	@%p2 bra 	$L__BB0_16;
$L__BB0_11:
	mul.wide.s32 	%rd7, %r66, 2;
	add.s64 	%rd8, %rd2, %rd7;
	ld.global.u16 	%rs10, [%rd8];
	// begin inline asm
	{ .reg .pred __$temp3;
  setp.gt.f16  __$temp3, %rs10, %rs14;
  selp.u16 %rs18, 1, 0, __$temp3;}
	// end inline asm
	setp.eq.s16 	%p3, %rs18, 0;
	@%p3 bra 	$L__BB0_13;
	// begin inline asm
	{sub.f16 %rs45,%rs10,%rs14;
}
	// end inline asm
	bra.uni 	$L__BB0_15;
$L__BB0_13:
	// begin inline asm
	{ .reg .pred __$temp3;
  setp.lt.f16  __$temp3, %rs10, %rs16;
  selp.u16 %rs24, 1, 0, __$temp3;}
	// end inline asm
	setp.eq.s16 	%p4, %rs24, 0;
	mov.u16 	%rs45, %rs17;
	@%p4 bra 	$L__BB0_15;
	// begin inline asm
	{add.f16 %rs45,%rs10,%rs14;
}
	// end inline asm
$L__BB0_15:
	add.s64 	%rd10, %rd1, %rd7;
	st.global.u16 	[%rd10], %rs45;
	add.s32 	%r66, %r66, %r4;
	setp.lt.s32 	%p5, %r66, %r13;
	@%p5 bra 	$L__BB0_11;
$L__BB0_16:
	ret;

}


// ===== COMPILED SASS (sm_100) =====

	.target	sm_100

	.elftype	@"ET_EXEC"


//--------------------- .note.nv.tkinfo           --------------------------
	.section	.note.nv.tkinfo,"",@"SHT_NOTE"
	.sectionflags	@"SHF_NOTE_NV_TKINFO"
	.tkinfo
        /*0018*/ 	.word	0x00000002
        /*0030*/ 	.string	""
        /*0030*/ 	.string	"ptxas"
        /*0030*/ 	.string	"Cuda compilation tools, release 13.0, V13.0.88"
        /*0030*/ 	.string	"Build cuda_13.0.r13.0/compiler.36424714_0"
        /*0030*/ 	.string	"-arch sm_100 -m 64 "



//--------------------- .note.nv.cuinfo           --------------------------
	.section	.note.nv.cuinfo,"",@"SHT_NOTE"
	.sectionflags	@"SHF_NOTE_NV_CUINFO"
        /*0018*/ 	.short	0x0002
        /*001a*/ 	.short	0x0064
        /*001c*/ 	.short	0x0082
	.zero		2


//--------------------- .nv.info                  --------------------------
	.section	.nv.info,"",@"SHT_CUDA_INFO"
	.align	4


	//----- nvinfo : EIATTR_REGCOUNT
	.align		4
        /*0000*/ 	.byte	0x04, 0x2f
        /*0002*/ 	.short	(.L_1 - .L_0)
	.align		4
.L_0:
        /*0004*/ 	.word	index@(_Z22softshrink_kernel_fp16PK6__halfPS_if)
        /*0008*/ 	.word	0x00000015


	//----- nvinfo : EIATTR_FRAME_SIZE
	.align		4
.L_1:
        /*000c*/ 	.byte	0x04, 0x11
        /*000e*/ 	.short	(.L_3 - .L_2)
	.align		4
.L_2:
        /*0010*/ 	.word	index@(_Z22softshrink_kernel_fp16PK6__halfPS_if)
        /*0014*/ 	.word	0x00000000


	//----- nvinfo : EIATTR_MIN_STACK_SIZE
	.align		4
.L_3:
        /*0018*/ 	.byte	0x04, 0x12
        /*001a*/ 	.short	(.L_5 - .L_4)
	.align		4
.L_4:
        /*001c*/ 	.word	index@(_Z22softshrink_kernel_fp16PK6__halfPS_if)
        /*0020*/ 	.word	0x00000000
.L_5:


//--------------------- .nv.compat                --------------------------
	.section	.nv.compat,"",@"SHT_CUDA_COMPAT_INFO"
	.align	4
        /*0000*/ 	.byte	0x02, 0x09, 0x00, 0x00, 0x02, 0x02, 0x01, 0x00, 0x02, 0x05, 0x05, 0x00, 0x03, 0x07, 0x01, 0x01
        /*0010*/ 	.byte	0x02, 0x03, 0x00, 0x00, 0x02, 0x06, 0x01, 0x00, 0x04, 0x0b, 0x08, 0x00, 0x09, 0x00, 0x00, 0x00
        /*0020*/ 	.byte	0x00, 0x00, 0x00, 0x00


//--------------------- .nv.info._Z22softshrink_kernel_fp16PK6__halfPS_if --------------------------
	.section	.nv.info._Z22softshrink_kernel_fp16PK6__halfPS_if,"",@"SHT_CUDA_INFO"
	.sectionflags	@""
	.align	4


	//----- nvinfo : EIATTR_CUDA_API_VERSION
	.align		4
        /*0000*/ 	.byte	0x04, 0x37
        /*0002*/ 	.short	(.L_7 - .L_6)
.L_6:
        /*0004*/ 	.word	0x00000082


	//----- nvinfo : EIATTR_KPARAM_INFO
	.align		4
.L_7:
        /*0008*/ 	.byte	0x04, 0x17
        /*000a*/ 	.short	(.L_9 - .L_8)
.L_8:
        /*000c*/ 	.word	0x00000000
        /*0010*/ 	.short	0x0003
        /*0012*/ 	.short	0x0014
        /*0014*/ 	.byte	0x00, 0xf0, 0x11, 0x00


	//----- nvinfo : EIATTR_KPARAM_INFO
	.align		4
.L_9:
        /*0018*/ 	.byte	0x04, 0x17
        /*001a*/ 	.short	(.L_11 - .L_10)
.L_10:
        /*001c*/ 	.word	0x00000000
        /*0020*/ 	.short	0x0002
        /*0022*/ 	.short	0x0010
        /*0024*/ 	.byte	0x00, 0xf0, 0x11, 0x00


	//----- nvinfo : EIATTR_KPARAM_INFO
	.align		4
.L_11:
        /*0028*/ 	.byte	0x04, 0x17
        /*002a*/ 	.short	(.L_13 - .L_12)
.L_12:
        /*002c*/ 	.word	0x00000000
        /*0030*/ 	.short	0x0001
        /*0032*/ 	.short	0x0008
        /*0034*/ 	.byte	0x00, 0xf5, 0x21, 0x00


	//----- nvinfo : EIATTR_KPARAM_INFO
	.align		4
.L_13:
        /*0038*/ 	.byte	0x04, 0x17
        /*003a*/ 	.short	(.L_15 - .L_14)
.L_14:
        /*003c*/ 	.word	0x00000000
        /*0040*/ 	.short	0x0000
        /*0042*/ 	.short	0x0000
        /*0044*/ 	.byte	0x00, 0xf5, 0x21, 0x00


	//----- nvinfo : EIATTR_SPARSE_MMA_MASK
	.align		4
.L_15:
        /*0048*/ 	.byte	0x03, 0x50
        /*004a*/ 	.short	0x0000


	//----- nvinfo : EIATTR_MAXREG_COUNT
	.align		4
        /*004c*/ 	.byte	0x03, 0x1b
        /*004e*/ 	.short	0x00ff


	//----- nvinfo : EIATTR_MERCURY_ISA_VERSION
	.align		4
        /*0050*/ 	.byte	0x03, 0x5f
        /*0052*/ 	.short	0x0101


	//----- nvinfo : EIATTR_VRC_CTA_INIT_COUNT
	.align		4
        /*0054*/ 	.byte	0x02, 0x4a
	.zero		1
	.zero		1


	//----- nvinfo : EIATTR_EXIT_INSTR_OFFSETS
	.align		4
        /*0058*/ 	.byte	0x04, 0x1c
        /*005a*/ 	.short	(.L_17 - .L_16)


	//   ....[0]....
.L_16:
        /*005c*/ 	.word	0x000002d0


	//   ....[1]....
        /*0060*/ 	.word	0x00000410


	//   ....[2]....
        /*0064*/ 	.word	0x00000440


	//   ....[3]....
        /*0068*/ 	.word	0x00000580


	//----- nvinfo : EIATTR_CRS_STACK_SIZE
	.align		4
.L_17:
        /*006c*/ 	.byte	0x04, 0x1e
        /*006e*/ 	.short	(.L_19 - .L_18)
.L_18:
        /*0070*/ 	.word	0x00000000


	//----- nvinfo : EIATTR_CBANK_PARAM_SIZE
	.align		4
.L_19:
        /*0074*/ 	.byte	0x03, 0x19
        /*0076*/ 	.short	0x0018


	//----- nvinfo : EIATTR_PARAM_CBANK
	.align		4
        /*0078*/ 	.byte	0x04, 0x0a
        /*007a*/ 	.short	(.L_21 - .L_20)
	.align		4
.L_20:
        /*007c*/ 	.word	index@(.nv.constant0._Z22softshrink_kernel_fp16PK6__halfPS_if)
        /*0080*/ 	.short	0x0380
        /*0082*/ 	.short	0x0018


	//----- nvinfo : EIATTR_SW_WAR
	.align		4
.L_21:
        /*0084*/ 	.byte	0x04, 0x36
        /*0086*/ 	.short	(.L_23 - .L_22)
.L_22:
        /*0088*/ 	.word	0x00000008
.L_23:


//--------------------- .nv.callgraph             --------------------------
	.section	.nv.callgraph,"",@"SHT_CUDA_CALLGRAPH"
	.align	4
	.sectionentsize	8
	.align		4
        /*0000*/ 	.word	0x00000000
	.align		4
        /*0004*/ 	.word	0xffffffff
	.align		4
        /*0008*/ 	.word	0x00000000
	.align		4
        /*000c*/ 	.word	0xfffffffe
	.align		4
        /*0010*/ 	.word	0x00000000
	.align		4
        /*0014*/ 	.word	0xfffffffd
	.align		4
        /*0018*/ 	.word	0x00000000
	.align		4
        /*001c*/ 	.word	0xfffffffc


//--------------------- .text._Z22softshrink_kernel_fp16PK6__halfPS_if --------------------------
	.section	.text._Z22softshrink_kernel_fp16PK6__halfPS_if,"ax",@progbits
	.align	128
        .global         _Z22softshrink_kernel_fp16PK6__halfPS_if
        .type           _Z22softshrink_kernel_fp16PK6__halfPS_if,@function
        .size           _Z22softshrink_kernel_fp16PK6__halfPS_if,(.L_x_11 - _Z22softshrink_kernel_fp16PK6__halfPS_if)
        .other          _Z22softshrink_kernel_fp16PK6__halfPS_if,@"STO_CUDA_ENTRY STV_DEFAULT"
_Z22softshrink_kernel_fp16PK6__halfPS_if:
.text._Z22softshrink_kernel_fp16PK6__halfPS_if:
[----:B------:R-:W-:Y:S01]  /*0000*/  LDC R1, c[0x0][0x37c] ;  /* 0x0000df00ff017b82 */ /* 0x000fe20000000800 */
[----:B------:R-:W0:Y:S01]  /*0010*/  S2R R13, SR_TID.X ;  /* 0x00000000000d7919 */ /* 0x000e220000002100 */
[----:B------:R-:W1:Y:S06]  /*0020*/  LDCU UR9, c[0x0][0x388] ;  /* 0x00007100ff0977ac */ /* 0x000e6c0008000800 */
[----:B------:R-:W0:Y:S01]  /*0030*/  S2UR UR6, SR_CTAID.X ;  /* 0x00000000000679c3 */ /* 0x000e220000002500 */
[----:B------:R-:W1:Y:S01]  /*0040*/  LDCU UR10, c[0x0][0x380] ;  /* 0x00007000ff0a77ac */ /* 0x000e620008000800 */
[----:B------:R-:W2:Y:S06]  /*0050*/  LDCU UR8, c[0x0][0x394] ;  /* 0x00007280ff0877ac */ /* 0x000eac0008000800 */
[----:B------:R-:W0:Y:S01]  /*0060*/  LDC R0, c[0x0][0x360] ;  /* 0x0000d800ff007b82 */ /* 0x000e220000000800 */
[----:B------:R-:W3:Y:S01]  /*0070*/  LDCU UR7, c[0x0][0x370] ;  /* 0x00006e00ff0777ac */ /* 0x000ee20008000800 */
[----:B------:R-:W4:Y:S01]  /*0080*/  LDCU.64 UR4, c[0x0][0x358] ;  /* 0x00006b00ff0477ac */ /* 0x000f220008000a00 */
[----:B-1----:R-:W-:Y:S01]  /*0090*/  ULOP3.LUT UP0, URZ, UR9, 0xf, UR10, 0xc8, !UPT ;  /* 0x0000000f09ff7892 */ /* 0x002fe2000f80c80a */
[----:B--2---:R-:W-:Y:S01]  /*00a0*/  F2FP.F16.F32.PACK_AB R2, RZ, UR8 ;  /* 0x00000008ff027c3e */ /* 0x004fe200080000ff */
[----:B0-----:R-:W-:-:S02]  /*00b0*/  IMAD R13, R0, UR6, R13 ;  /* 0x00000006000d7c24 */ /* 0x001fc4000f8e020d */
[----:B---3--:R-:W-:-:S05]  /*00c0*/  IMAD R0, R0, UR7, RZ ;  /* 0x0000000700007c24 */ /* 0x008fca000f8e02ff */
[----:B----4-:R-:W-:Y:S05]  /*00d0*/  BRA.U UP0, `(.L_x_0) ;  /* 0x0000000100d07547 */ /* 0x010fea000b800000 */
[----:B------:R-:W0:Y:S01]  /*00e0*/  LDC R4, c[0x0][0x390] ;  /* 0x0000e400ff047b82 */ /* 0x000e220000000800 */
[----:B------:R-:W-:Y:S01]  /*00f0*/  BSSY.RECONVERGENT B0, `(.L_x_1) ;  /* 0x000001d000007945 */ /* 0x000fe20003800200 */
[----:B0-----:R-:W-:-:S04]  /*0100*/  SHF.R.S32.HI R3, RZ, 0x1f, R4 ;  /* 0x0000001fff037819 */ /* 0x001fc80000011404 */
[----:B------:R-:W-:-:S04]  /*0110*/  LEA.HI R3, R3, R4, RZ, 0x3 ;  /* 0x0000000403037211 */ /* 0x000fc800078f18ff */
[----:B------:R-:W-:-:S04]  /*0120*/  SHF.R.S32.HI R12, RZ, 0x3, R3 ;  /* 0x00000003ff0c7819 */ /* 0x000fc80000011403 */
[----:B------:R-:W-:Y:S01]  /*0130*/  ISETP.GE.AND P1, PT, R13, R12, PT ;  /* 0x0000000c0d00720c */ /* 0x000fe20003f26270 */
[----:B------:R-:W-:-:S05]  /*0140*/  IMAD R3, R12, 0x8, R13 ;  /* 0x000000080c037824 */ /* 0x000fca00078e020d */
[----:B------:R-:W-:-:S07]  /*0150*/  ISETP.GE.AND P0, PT, R3, R4, PT ;  /* 0x000000040300720c */ /* 0x000fce0003f06270 */
[----:B------:R-:W-:Y:S06]  /*0160*/  @P1 BRA `(.L_x_2) ;  /* 0x0000000000541947 */ /* 0x000fec0003800000 */
[----:B------:R-:W0:Y:S08]  /*0170*/  LDC.64 R8, c[0x0][0x380] ;  /* 0x0000e000ff087b82 */ /* 0x000e300000000a00 */
[----:B------:R-:W1:Y:S02]  /*0180*/  LDC.64 R10, c[0x0][0x388] ;  /* 0x0000e200ff0a7b82 */ /* 0x000e640000000a00 */
.L_x_3:
[----:B0-2---:R-:W-:-:S06]  /*0190*/  IMAD.WIDE R6, R13, 0x10, R8 ;  /* 0x000000100d067825 */ /* 0x005fcc00078e0208 */
[----:B------:R-:W2:Y:S02]  /*01a0*/  LDG.E.128 R4, desc[UR4][R6.64] ;  /* 0x0000000406047981 */ /* 0x000ea4000c1e1d00 */
[--C-:B--2---:R-:W-:Y:S02]  /*01b0*/  HADD2 R14, |R4|, -R2.reuse.H0_H0 ;  /* 0xa0000002040e7230 */ /* 0x104fe40000000200 */
[--C-:B------:R-:W-:Y:S02]  /*01c0*/  HADD2 R16, |R5|, -R2.reuse.H0_H0 ;  /* 0xa000000205107230 */ /* 0x100fe40000000200 */
[--C-:B------:R-:W-:Y:S01]  /*01d0*/  HADD2 R17, |R6|, -R2.reuse.H0_H0 ;  /* 0xa000000206117230 */ /* 0x100fe20000000200 */
[----:B------:R-:W-:Y:S01]  /*01e0*/  HMNMX2 R15, R14, RZ.H0_H0, !PT ;  /* 0x200000ff0e0f7240 */ /* 0x000fe20007800000 */
[----:B------:R-:W-:Y:S01]  /*01f0*/  HADD2 R18, |R7|, -R2.H0_H0 ;  /* 0xa000000207127230 */ /* 0x000fe20000000200 */
[----:B------:R-:W-:Y:S02]  /*0200*/  HMNMX2 R16, R16, RZ.H0_H0, !PT ;  /* 0x200000ff10107240 */ /* 0x000fe40007800000 */
[----:B------:R-:W-:-:S02]  /*0210*/  HMNMX2 R17, R17, RZ.H0_H0, !PT ;  /* 0x200000ff11117240 */ /* 0x000fc40007800000 */
[----:B------:R-:W-:Y:S02]  /*0220*/  HMNMX2 R18, R18, RZ.H0_H0, !PT ;  /* 0x200000ff12127240 */ /* 0x000fe40007800000 */
[----:B------:R-:W-:Y:S01]  /*0230*/  LOP3.LUT R4, R15, 0x80008000, R4, 0xf8, !PT ;  /* 0x800080000f047812 */ /* 0x000fe200078ef804 */
[----:B-1----:R-:W-:Y:S01]  /*0240*/  IMAD.WIDE R14, R13, 0x10, R10 ;  /* 0x000000100d0e7825 */ /* 0x002fe200078e020a */
[----:B------:R-:W-:Y:S02]  /*0250*/  LOP3.LUT R5, R16, 0x80008000, R5, 0xf8, !PT ;  /* 0x8000800010057812 */ /* 0x000fe400078ef805 */
[----:B------:R-:W-:Y:S01]  /*0260*/  LOP3.LUT R6, R17, 0x80008000, R6, 0xf8, !PT ;  /* 0x8000800011067812 */ /* 0x000fe200078ef806 */
[----:B------:R-:W-:Y:S01]  /*0270*/  IMAD.IADD R13, R0, 0x1, R13 ;  /* 0x00000001000d7824 */ /* 0x000fe200078e020d */
[----:B------:R-:W-:-:S04]  /*0280*/  LOP3.LUT R7, R18, 0x80008000, R7, 0xf8, !PT ;  /* 0x8000800012077812 */ /* 0x000fc800078ef807 */
[----:B------:R-:W-:Y:S01]  /*0290*/  ISETP.GE.AND P1, PT, R13, R12, PT ;  /* 0x0000000c0d00720c */ /* 0x000fe20003f26270 */
[----:B------:R2:W-:-:S12]  /*02a0*/  STG.E.128 desc[UR4][R14.64], R4 ;  /* 0x000000040e007986 */ /* 0x0005d8000c101d04 */
[----:B------:R-:W-:Y:S05]  /*02b0*/  @!P1 BRA `(.L_x_3) ;  /* 0xfffffffc00b49947 */ /* 0x000fea000383ffff */
.L_x_2:
[----:B------:R-:W-:Y:S05]  /*02c0*/  BSYNC.RECONVERGENT B0 ;  /* 0x0000000000007941 */ /* 0x000fea0003800200 */
.L_x_1:
[----:B------:R-:W-:Y:S05]  /*02d0*/  @P0 EXIT ;  /* 0x000000000000094d */ /* 0x000fea0003800000 */
[----:B------:R-:W0:Y:S01]  /*02e0*/  LDC.64 R8, c[0x0][0x380] ;  /* 0x0000e000ff087b82 */ /* 0x000e220000000a00 */
[----:B------:R-:W1:Y:S01]  /*02f0*/  F2F.F16.F32 R12, -UR8 ;  /* 0x80000008000c7d04 */ /* 0x000e620008200800 */
[----:B------:R-:W3:Y:S06]  /*0300*/  LDCU UR6, c[0x0][0x390] ;  /* 0x00007200ff0677ac */ /* 0x000eec0008000800 */
[----:B------:R-:W4:Y:S02]  /*0310*/  LDC.64 R10, c[0x0][0x388] ;  /* 0x0000e200ff0a7b82 */ /* 0x000f240000000a00 */
.L_x_6:
[----:B0-2---:R-:W-:-:S05]  /*0320*/  IMAD.WIDE R4, R3, 0x2, R8 ;  /* 0x0000000203047825 */ /* 0x005fca00078e0208 */
[----:B------:R-:W2:Y:S01]  /*0330*/  LDG.E.U16 R13, desc[UR4][R4.64] ;  /* 0x00000004040d7981 */ /* 0x000ea2000c1e1500 */
[----:B------:R-:W-:Y:S01]  /*0340*/  BSSY.RECONVERGENT B0, `(.L_x_4) ;  /* 0x0000008000007945 */ /* 0x000fe20003800200 */
[----:B----4-:R-:W-:Y:S01]  /*0350*/  IMAD.WIDE R6, R3, 0x2, R10 ;  /* 0x0000000203067825 */ /* 0x010fe200078e020a */
[----:B--2---:R-:W-:-:S13]  /*0360*/  HSETP2.GT.AND P0, PT, R13.H0_H0, R2.H0_H0, PT ;  /* 0x200000020d007234 */ /* 0x004fda0003f04800 */
[----:B------:R-:W-:Y:S01]  /*0370*/  @P0 HADD2 R5, R13.H0_H0, -R2.H0_H0 ;  /* 0xa00000020d050230 */ /* 0x000fe20000000800 */
[----:B------:R-:W-:Y:S06]  /*0380*/  @P0 BRA `(.L_x_5) ;  /* 0x00000000000c0947 */ /* 0x000fec0003800000 */
[----:B-1----:R-:W-:Y:S02]  /*0390*/  HSETP2.GEU.AND P0, PT, R13.H0_H0, R12.H0_H0, PT ;  /* 0x2000000c0d007234 */ /* 0x002fe40003f0e800 */
[----:B------:R-:W-:-:S11]  /*03a0*/  PRMT R5, RZ, 0x7610, R5 ;  /* 0x00007610ff057816 */ /* 0x000fd60000000005 */
[----:B------:R-:W-:-:S07]  /*03b0*/  @!P0 HADD2 R5, R13.H0_H0, R2.H0_H0 ;  /* 0x200000020d058230 */ /* 0x000fce0000000800 */
.L_x_5:
[----:B---3--:R-:W-:Y:S05]  /*03c0*/  BSYNC.RECONVERGENT B0 ;  /* 0x0000000000007941 */ /* 0x008fea0003800200 */
.L_x_4:
[----:B------:R0:W-:Y:S01]  /*03d0*/  STG.E.U16 desc[UR4][R6.64], R5 ;  /* 0x0000000506007986 */ /* 0x0001e2000c101504 */
[----:B------:R-:W-:-:S05]  /*03e0*/  IMAD.IADD R3, R0, 0x1, R3 ;  /* 0x0000000100037824 */ /* 0x000fca00078e0203 */
[----:B------:R-:W-:-:S13]  /*03f0*/  ISETP.GE.AND P0, PT, R3, UR6, PT ;  /* 0x0000000603007c0c */ /* 0x000fda000bf06270 */
[----:B0-----:R-:W-:Y:S05]  /*0400*/  @!P0 BRA `(.L_x_6) ;  /* 0xfffffffc00c48947 */ /* 0x001fea000383ffff */
[----:B------:R-:W-:Y:S05]  /*0410*/  EXIT ;  /* 0x000000000000794d */ /* 0x000fea0003800000 */
.L_x_0:
[----:B------:R-:W0:Y:S02]  /*0420*/  LDCU UR6, c[0x0][0x390] ;  /* 0x00007200ff0677ac */ /* 0x000e240008000800 */
[----:B0-----:R-:W-:-:S13]  /*0430*/  ISETP.GE.AND P0, PT, R13, UR6, PT ;  /* 0x000000060d007c0c */ /* 0x001fda000bf06270 */
[----:B------:R-:W-:Y:S05]  /*0440*/  @P0 EXIT ;  /* 0x000000000000094d */ /* 0x000fea0003800000 */
[----:B------:R-:W0:Y:S01]  /*0450*/  LDC.64 R8, c[0x0][0x380] ;  /* 0x0000e000ff087b82 */ /* 0x000e220000000a00 */
[----:B------:R-:W1:Y:S01]  /*0460*/  F2F.F16.F32 R12, -UR8 ;  /* 0x80000008000c7d04 */ /* 0x000e620008200800 */
[----:B------:R-:W2:Y:S06]  /*0470*/  LDCU UR6, c[0x0][0x390] ;  /* 0x00007200ff0677ac */ /* 0x000eac0008000800 */
[----:B------:R-:W3:Y:S02]  /*0480*/  LDC.64 R10, c[0x0][0x388] ;  /* 0x0000e200ff0a7b82 */ /* 0x000ee40000000a00 */
.L_x_9:
[----:B0-----:R-:W-:-:S06]  /*0490*/  IMAD.WIDE R4, R13, 0x2, R8 ;  /* 0x000000020d047825 */ /* 0x001fcc00078e0208 */
[----:B------:R-:W4:Y:S01]  /*04a0*/  LDG.E.U16 R5, desc[UR4][R4.64] ;  /* 0x0000000404057981 */ /* 0x000f22000c1e1500 */
[----:B------:R-:W-:Y:S01]  /*04b0*/  BSSY.RECONVERGENT B0, `(.L_x_7) ;  /* 0x0000008000007945 */ /* 0x000fe20003800200 */
[----:B---3--:R-:W-:Y:S01]  /*04c0*/  IMAD.WIDE R6, R13, 0x2, R10 ;  /* 0x000000020d067825 */ /* 0x008fe200078e020a */
[----:B----4-:R-:W-:-:S13]  /*04d0*/  HSETP2.GT.AND P0, PT, R5.H0_H0, R2.H0_H0, PT ;  /* 0x2000000205007234 */ /* 0x010fda0003f04800 */
[----:B------:R-:W-:Y:S01]  /*04e0*/  @P0 HADD2 R3, R5.H0_H0, -R2.H0_H0 ;  /* 0xa000000205030230 */ /* 0x000fe20000000800 */
[----:B------:R-:W-:Y:S06]  /*04f0*/  @P0 BRA `(.L_x_8) ;  /* 0x00000000000c0947 */ /* 0x000fec0003800000 */
[----:B-1----:R-:W-:Y:S02]  /*0500*/  HSETP2.GEU.AND P0, PT, R5.H0_H0, R12.H0_H0, PT ;  /* 0x2000000c05007234 */ /* 0x002fe40003f0e800 */
[----:B------:R-:W-:-:S11]  /*0510*/  PRMT R3, RZ, 0x7610, R3 ;  /* 0x00007610ff037816 */ /* 0x000fd60000000003 */
[----:B------:R-:W-:-:S07]  /*0520*/  @!P0 HADD2 R3, R5.H0_H0, R2.H0_H0 ;  /* 0x2000000205038230 */ /* 0x000fce0000000800 */
.L_x_8:
[----:B--2---:R-:W-:Y:S05]  /*0530*/  BSYNC.RECONVERGENT B0 ;  /* 0x0000000000007941 */ /* 0x004fea0003800200 */
.L_x_7:
[----:B------:R4:W-:Y:S01]  /*0540*/  STG.E.U16 desc[UR4][R6.64], R3 ;  /* 0x0000000306007986 */ /* 0x0009e2000c101504 */
[----:B------:R-:W-:-:S05]  /*0550*/  IMAD.IADD R13, R0, 0x1, R13 ;  /* 0x00000001000d7824 */ /* 0x000fca00078e020d */
[----:B------:R-:W-:-:S13]  /*0560*/  ISETP.GE.AND P0, PT, R13, UR6, PT ;  /* 0x000000060d007c0c */ /* 0x000fda000bf06270 */
[----:B----4-:R-:W-:Y:S05]  /*0570*/  @!P0 BRA `(.L_x_9) ;  /* 0xfffffffc00c48947 */ /* 0x010fea000383ffff */
[----:B------:R-:W-:Y:S05]  /*0580*/  EXIT ;  /* 0x000000000000794d */ /* 0x000fea0003800000 */
.L_x_10:
[----:B------:R-:W-:-:S00]  /*0590*/  BRA `(.L_x_10) ;  /* 0xfffffffc00fc7947 */ /* 0x000fc0000383ffff */
[----:B------:R-:W-:-:S00]  /*05a0*/  NOP ;  /* 0x0000000000007918 */ /* 0x000fc00000000000 */
        /* <DEDUP_REMOVED lines=13> */
.L_x_11:


//--------------------- .nv.shared.reserved.0     --------------------------
	.section	.nv.shared.reserved.0,"aw",@nobits
	.weak		__nv_reservedSMEM_offset_0_alias
	.size		__nv_reservedSMEM_offset_0_alias, 0, 64
	.other		__nv_reservedSMEM_offset_0_alias,@"STO_CUDA_RESERVED_SHARED STV_DEFAULT"
__nv_reservedSMEM_offset_0_alias:
	.zero		0
	.zero		64


//--------------------- .nv.constant0._Z22softshrink_kernel_fp16PK6__halfPS_if --------------------------
	.section	.nv.constant0._Z22softshrink_kernel_fp16PK6__halfPS_if,"a",@progbits
	.sectionflags	@""
	.align	4
.nv.constant0._Z22softshrink_kernel_fp16PK6__halfPS_if:
	.zero		920


//--------------------- SYMBOLS --------------------------

	.type		.nv.reservedSmem.offset0,@object
	.size		.nv.reservedSmem.offset0,0x4
